	.headerflags	@"EF_CUDA_TEXMODE_UNIFIED EF_CUDA_64BIT_ADDRESS EF_CUDA_ACCELERATORS EF_CUDA_SM90 EF_CUDA_VIRTUAL_SM(EF_CUDA_SM90)"
	.elftype	@"ET_EXEC"


//--------------------- .nv.info                  --------------------------
	.section	.nv.info,"",@"SHT_CUDA_INFO"
	.align	4


	//----- nvinfo : EIATTR_REGCOUNT
	.align		4
        /*0000*/ 	.byte	0x04, 0x2f
        /*0002*/ 	.short	(.L_3 - .L_2)
	.align		4
.L_2:
        /*0004*/ 	.word	index@(triton_poi_fused__native_batch_norm_legit_no_training_relu_28)
        /*0008*/ 	.word	0x00000011


	//----- nvinfo : EIATTR_MIN_STACK_SIZE
	.align		4
.L_3:
        /*000c*/ 	.byte	0x04, 0x12
        /*000e*/ 	.short	(.L_5 - .L_4)
	.align		4
.L_4:
        /*0010*/ 	.word	index@(triton_poi_fused__native_batch_norm_legit_no_training_relu_28)
        /*0014*/ 	.word	0x00000000


	//----- nvinfo : EIATTR_FRAME_SIZE
	.align		4
.L_5:
        /*0018*/ 	.byte	0x04, 0x11
        /*001a*/ 	.short	(.L_7 - .L_6)
	.align		4
.L_6:
        /*001c*/ 	.word	index@(triton_poi_fused__native_batch_norm_legit_no_training_relu_28)
        /*0020*/ 	.word	0x00000000


	//----- nvinfo : EIATTR_MIN_STACK_SIZE
	.align		4
.L_7:
        /*0024*/ 	.byte	0x04, 0x12
        /*0026*/ 	.short	(.L_9 - .L_8)
	.align		4
.L_8:
        /*0028*/ 	.word	index@(triton_poi_fused__native_batch_norm_legit_no_training_relu_28)
        /*002c*/ 	.word	0x00000000
.L_9:


//--------------------- .nv.info.triton_poi_fused__native_batch_norm_legit_no_training_relu_28 --------------------------
	.section	.nv.info.triton_poi_fused__native_batch_norm_legit_no_training_relu_28,"",@"SHT_CUDA_INFO"
	.sectionflags	@""
	.align	4


	//----- nvinfo : EIATTR_CUDA_API_VERSION
	.align		4
        /*0000*/ 	.byte	0x04, 0x37
        /*0002*/ 	.short	(.L_11 - .L_10)
.L_10:
        /*0004*/ 	.word	0x0000007c


	//----- nvinfo : EIATTR_KPARAM_INFO
	.align		4
.L_11:
        /*0008*/ 	.byte	0x04, 0x17
        /*000a*/ 	.short	(.L_13 - .L_12)
.L_12:
        /*000c*/ 	.word	0x00000000
        /*0010*/ 	.short	0x0006
        /*0012*/ 	.short	0x0030
        /*0014*/ 	.byte	0x00, 0xf0, 0x11, 0x00


	//----- nvinfo : EIATTR_KPARAM_INFO
	.align		4
.L_13:
        /*0018*/ 	.byte	0x04, 0x17
        /*001a*/ 	.short	(.L_15 - .L_14)
.L_14:
        /*001c*/ 	.word	0x00000000
        /*0020*/ 	.short	0x0005
        /*0022*/ 	.short	0x0028
        /*0024*/ 	.byte	0x00, 0xf4, 0x21, 0x00


	//----- nvinfo : EIATTR_KPARAM_INFO
	.align		4
.L_15:
        /*0028*/ 	.byte	0x04, 0x17
        /*002a*/ 	.short	(.L_17 - .L_16)
.L_16:
        /*002c*/ 	.word	0x00000000
        /*0030*/ 	.short	0x0004
        /*0032*/ 	.short	0x0020
        /*0034*/ 	.byte	0x00, 0xf4, 0x21, 0x00


	//----- nvinfo : EIATTR_KPARAM_INFO
	.align		4
.L_17:
        /*0038*/ 	.byte	0x04, 0x17
        /*003a*/ 	.short	(.L_19 - .L_18)
.L_18:
        /*003c*/ 	.word	0x00000000
        /*0040*/ 	.short	0x0003
        /*0042*/ 	.short	0x0018
        /*0044*/ 	.byte	0x00, 0xf4, 0x21, 0x00


	//----- nvinfo : EIATTR_KPARAM_INFO
	.align		4
.L_19:
        /*0048*/ 	.byte	0x04, 0x17
        /*004a*/ 	.short	(.L_21 - .L_20)
.L_20:
        /*004c*/ 	.word	0x00000000
        /*0050*/ 	.short	0x0002
        /*0052*/ 	.short	0x0010
        /*0054*/ 	.byte	0x00, 0xf4, 0x21, 0x00


	//----- nvinfo : EIATTR_KPARAM_INFO
	.align		4
.L_21:
        /*0058*/ 	.byte	0x04, 0x17
        /*005a*/ 	.short	(.L_23 - .L_22)
.L_22:
        /*005c*/ 	.word	0x00000000
        /*0060*/ 	.short	0x0001
        /*0062*/ 	.short	0x0008
        /*0064*/ 	.byte	0x00, 0xf4, 0x21, 0x00


	//----- nvinfo : EIATTR_KPARAM_INFO
	.align		4
.L_23:
        /*0068*/ 	.byte	0x04, 0x17
        /*006a*/ 	.short	(.L_25 - .L_24)
.L_24:
        /*006c*/ 	.word	0x00000000
        /*0070*/ 	.short	0x0000
        /*0072*/ 	.short	0x0000
        /*0074*/ 	.byte	0x00, 0xf4, 0x21, 0x00


	//----- nvinfo : EIATTR_SPARSE_MMA_MASK
	.align		4
.L_25:
        /*0078*/ 	.byte	0x03, 0x50
        /*007a*/ 	.short	0x0000


	//----- nvinfo : EIATTR_MAXREG_COUNT
	.align		4
        /*007c*/ 	.byte	0x03, 0x1b
        /*007e*/ 	.short	0x00ff


	//----- nvinfo : EIATTR_EXIT_INSTR_OFFSETS
	.align		4
        /*0080*/ 	.byte	0x04, 0x1c
        /*0082*/ 	.short	(.L_27 - .L_26)


	//   ....[0]....
.L_26:
        /*0084*/ 	.word	0x00000360


	//----- nvinfo : EIATTR_REQNTID
	.align		4
.L_27:
        /*0088*/ 	.byte	0x04, 0x10
        /*008a*/ 	.short	(.L_29 - .L_28)
.L_28:
        /*008c*/ 	.word	0x00000080
        /*0090*/ 	.word	0x00000001
        /*0094*/ 	.word	0x00000001


	//----- nvinfo : EIATTR_CBANK_PARAM_SIZE
	.align		4
.L_29:
        /*0098*/ 	.byte	0x03, 0x19
        /*009a*/ 	.short	0x0034


	//----- nvinfo : EIATTR_PARAM_CBANK
	.align		4
        /*009c*/ 	.byte	0x04, 0x0a
        /*009e*/ 	.short	(.L_31 - .L_30)
	.align		4
.L_30:
        /*00a0*/ 	.word	index@(.nv.constant0.triton_poi_fused__native_batch_norm_legit_no_training_relu_28)
        /*00a4*/ 	.short	0x0210
        /*00a6*/ 	.short	0x0034


	//----- nvinfo : EIATTR_SW_WAR
	.align		4
.L_31:
        /*00a8*/ 	.byte	0x04, 0x36
        /*00aa*/ 	.short	(.L_33 - .L_32)
.L_32:
        /*00ac*/ 	.word	0x00000008
.L_33:


//--------------------- .nv.callgraph             --------------------------
	.section	.nv.callgraph,"",@"SHT_CUDA_CALLGRAPH"
	.align	4
	.sectionentsize	8
	.align		4
        /*0000*/ 	.word	0x00000000
	.align		4
        /*0004*/ 	.word	0xffffffff
	.align		4
        /*0008*/ 	.word	0x00000000
	.align		4
        /*000c*/ 	.word	0xfffffffe
	.align		4
        /*0010*/ 	.word	0x00000000
	.align		4
        /*0014*/ 	.word	0xfffffffd
	.align		4
        /*0018*/ 	.word	0x00000000
	.align		4
        /*001c*/ 	.word	0xfffffffc


//--------------------- .nv.constant4             --------------------------
	.section	.nv.constant4,"a",@progbits
	.align	8
	.align		8
.nv.constant4:
        /*0000*/ 	.dword	_$_str
	.align		8
        /*0008*/ 	.dword	_$_str_$_2


//--------------------- .text.triton_poi_fused__native_batch_norm_legit_no_training_relu_28 --------------------------
	.section	.text.triton_poi_fused__native_batch_norm_legit_no_training_relu_28,"ax",@progbits
	.align	128
        .global         triton_poi_fused__native_batch_norm_legit_no_training_relu_28
        .type           triton_poi_fused__native_batch_norm_legit_no_training_relu_28,@function
        .size           triton_poi_fused__native_batch_norm_legit_no_training_relu_28,(.L_x_1 - triton_poi_fused__native_batch_norm_legit_no_training_relu_28)
        .other          triton_poi_fused__native_batch_norm_legit_no_training_relu_28,@"STO_CUDA_ENTRY STV_DEFAULT"
triton_poi_fused__native_batch_norm_legit_no_training_relu_28:
.text.triton_poi_fused__native_batch_norm_legit_no_training_relu_28:
[----:B------:R-:W-:Y:S01]  /*0000*/  LDC R1, c[0x0][0x28] ;  /* 0x00000a00ff017b82 */ /* 0x000fe20000000800 */
[----:B------:R-:W1:Y:S07]  /*0010*/  S2R R0, SR_TID.X ;  /* 0x0000000000007919 */ /* 0x000e6e0000002100 */
[----:B------:R-:W2:Y:S01]  /*0020*/  LDC.64 R6, c[0x0][0x220] ;  /* 0x00008800ff067b82 */ /* 0x000ea20000000a00 */
[----:B------:R-:W-:Y:S01]  /*0030*/  ULDC.64 UR4, c[0x0][0x208] ;  /* 0x0000820000047ab9 */ /* 0x000fe20000000a00 */
[----:B------:R-:W3:Y:S06]  /*0040*/  S2R R5, SR_CTAID.X ;  /* 0x0000000000057919 */ /* 0x000eec0000002500 */
[----:B------:R-:W4:Y:S08]  /*0050*/  LDC.64 R8, c[0x0][0x228] ;  /* 0x00008a00ff087b82 */ /* 0x000f300000000a00 */
[----:B------:R-:W5:Y:S01]  /*0060*/  LDC.64 R10, c[0x0][0x230] ;  /* 0x00008c00ff0a7b82 */ /* 0x000f620000000a00 */
[----:B-1----:R-:W-:-:S02]  /*0070*/  SHF.L.U32 R0, R0, 0x1, RZ ;  /* 0x0000000100007819 */ /* 0x002fc400000006ff */
[----:B---3--:R-:W-:Y:S02]  /*0080*/  SHF.R.S32.HI R3, RZ, 0x17, R5 ;  /* 0x00000017ff037819 */ /* 0x008fe40000011405 */
[----:B------:R-:W-:Y:S02]  /*0090*/  LOP3.LUT R0, R0, 0xfe, RZ, 0xc0, !PT ;  /* 0x000000fe00007812 */ /* 0x000fe400078ec0ff */
[----:B------:R-:W-:Y:S02]  /*00a0*/  SGXT R3, R3, 0x1 ;  /* 0x000000010303781a */ /* 0x000fe40000000200 */
[----:B------:R-:W-:Y:S02]  /*00b0*/  LEA R0, R5, R0, 0x8 ;  /* 0x0000000005007211 */ /* 0x000fe400078e40ff */
[----:B------:R-:W1:Y:S02]  /*00c0*/  LDC.64 R4, c[0x0][0x218] ;  /* 0x00008600ff047b82 */ /* 0x000e640000000a00 */
[----:B------:R-:W-:-:S04]  /*00d0*/  LEA.HI R3, R3, R0, RZ, 0x4 ;  /* 0x0000000003037211 */ /* 0x000fc800078f20ff */
[--C-:B------:R-:W-:Y:S02]  /*00e0*/  SHF.R.S32.HI R2, RZ, 0x4, R3.reuse ;  /* 0x00000004ff027819 */ /* 0x100fe40000011403 */
[----:B------:R-:W-:-:S04]  /*00f0*/  SHF.R.S32.HI R3, RZ, 0x1f, R3 ;  /* 0x0000001fff037819 */ /* 0x000fc80000011403 */
[----:B------:R-:W-:-:S04]  /*0100*/  LEA.HI R3, R3, R2, RZ, 0x6 ;  /* 0x0000000203037211 */ /* 0x000fc800078f30ff */
[----:B------:R-:W-:-:S04]  /*0110*/  LOP3.LUT R3, R3, 0xffffffc0, RZ, 0xc0, !PT ;  /* 0xffffffc003037812 */ /* 0x000fc800078ec0ff */
[----:B------:R-:W-:Y:S02]  /*0120*/  IADD3 R13, R2, -R3, RZ ;  /* 0x80000003020d7210 */ /* 0x000fe40007ffe0ff */
[----:B------:R-:W3:Y:S03]  /*0130*/  LDC.64 R2, c[0x0][0x210] ;  /* 0x00008400ff027b82 */ /* 0x000ee60000000a00 */
[----:B--2---:R-:W-:-:S06]  /*0140*/  IMAD.WIDE R6, R13, 0x4, R6 ;  /* 0x000000040d067825 */ /* 0x004fcc00078e0206 */
[----:B------:R-:W2:Y:S01]  /*0150*/  LDG.E.EL R6, desc[UR4][R6.64] ;  /* 0x0000000406067981 */ /* 0x000ea2000c2e1900 */
[----:B-1----:R-:W-:-:S05]  /*0160*/  IMAD.WIDE R4, R13, 0x4, R4 ;  /* 0x000000040d047825 */ /* 0x002fca00078e0204 */
[----:B------:R1:W2:Y:S01]  /*0170*/  LDG.E.EL R12, desc[UR4][R4.64] ;  /* 0x00000004040c7981 */ /* 0x0002a2000c2e1900 */
[----:B---3--:R-:W-:Y:S01]  /*0180*/  IMAD.WIDE R2, R0, 0x4, R2 ;  /* 0x0000000400027825 */ /* 0x008fe200078e0202 */
[----:B------:R-:W-:Y:S01]  /*0190*/  HFMA2.MMA R14, -RZ, RZ, 1.625, 0 ;  /* 0x3e800000ff0e7435 */ /* 0x000fe200000001ff */
[----:B-1----:R-:W1:Y:S04]  /*01a0*/  LDC.64 R4, c[0x0][0x238] ;  /* 0x00008e00ff047b82 */ /* 0x002e680000000a00 */
[----:B------:R-:W3:Y:S01]  /*01b0*/  LDG.E.64 R2, desc[UR4][R2.64] ;  /* 0x0000000402027981 */ /* 0x000ee2000c1e1b00 */
[----:B----4-:R-:W-:-:S04]  /*01c0*/  IMAD.WIDE R8, R13, 0x4, R8 ;  /* 0x000000040d087825 */ /* 0x010fc800078e0208 */
[----:B-----5:R-:W-:Y:S02]  /*01d0*/  IMAD.WIDE R10, R13, 0x4, R10 ;  /* 0x000000040d0a7825 */ /* 0x020fe400078e020a */
[----:B------:R-:W4:Y:S04]  /*01e0*/  LDG.E.EL R8, desc[UR4][R8.64] ;  /* 0x0000000408087981 */ /* 0x000f28000c2e1900 */
[----:B------:R-:W4:Y:S01]  /*01f0*/  LDG.E.EL R11, desc[UR4][R10.64] ;  /* 0x000000040a0b7981 */ /* 0x000f22000c2e1900 */
[----:B-1----:R-:W-:-:S04]  /*0200*/  IMAD.WIDE R4, R0, 0x4, R4 ;  /* 0x0000000400047825 */ /* 0x002fc800078e0204 */
[----:B--2---:R-:W-:-:S04]  /*0210*/  FADD R6, R6, 9.9999997473787516356e-06 ;  /* 0x3727c5ac06067421 */ /* 0x004fc80000000000 */
[----:B------:R-:W1:Y:S02]  /*0220*/  MUFU.SQRT R7, R6 ;  /* 0x0000000600077308 */ /* 0x000e640000002000 */
[C---:B-1----:R-:W-:Y:S02]  /*0230*/  FSETP.GT.AND P0, PT, R7.reuse, 8.50705917302346158658e+37, PT ;  /* 0x7e8000000700780b */ /* 0x042fe40003f04000 */
[----:B------:R-:W-:-:S11]  /*0240*/  FSETP.GEU.AND P1, PT, R7, 1.175494350822287508e-38, PT ;  /* 0x008000000700780b */ /* 0x000fd60003f2e000 */
[----:B------:R-:W-:-:S04]  /*0250*/  @P0 FMUL R7, R7, 0.25 ;  /* 0x3e80000007070820 */ /* 0x000fc80000400000 */
[----:B------:R-:W-:-:S06]  /*0260*/  @!P1 FMUL R7, R7, 16777216 ;  /* 0x4b80000007079820 */ /* 0x000fcc0000400000 */
[----:B------:R-:W1:Y:S01]  /*0270*/  MUFU.RCP R7, R7 ;  /* 0x0000000700077308 */ /* 0x000e620000001000 */
[----:B------:R-:W-:Y:S01]  /*0280*/  FSEL R14, R14, 1, P0 ;  /* 0x3f8000000e0e7808 */ /* 0x000fe20000000000 */
[----:B---3--:R-:W-:-:S04]  /*0290*/  FADD R2, R2, -R12 ;  /* 0x8000000c02027221 */ /* 0x008fc80000000000 */
[----:B------:R-:W-:Y:S01]  /*02a0*/  @!P1 FMUL R14, R14, 16777216 ;  /* 0x4b8000000e0e9820 */ /* 0x000fe20000400000 */
[----:B------:R-:W-:-:S03]  /*02b0*/  FADD R3, R3, -R12 ;  /* 0x8000000c03037221 */ /* 0x000fc60000000000 */
[----:B-1----:R-:W-:-:S04]  /*02c0*/  FMUL R14, R7, R14 ;  /* 0x0000000e070e7220 */ /* 0x002fc80000400000 */
[-C--:B------:R-:W-:Y:S01]  /*02d0*/  FMUL R2, R2, R14.reuse ;  /* 0x0000000e02027220 */ /* 0x080fe20000400000 */
[----:B------:R-:W-:-:S03]  /*02e0*/  FMUL R14, R3, R14 ;  /* 0x0000000e030e7220 */ /* 0x000fc60000400000 */
[C-C-:B----4-:R-:W-:Y:S01]  /*02f0*/  FFMA R2, R8.reuse, R2, R11.reuse ;  /* 0x0000000208027223 */ /* 0x150fe2000000000b */
[----:B------:R-:W-:-:S04]  /*0300*/  FFMA R14, R8, R14, R11 ;  /* 0x0000000e080e7223 */ /* 0x000fc8000000000b */
[----:B------:R-:W-:Y:S02]  /*0310*/  FSETP.GEU.AND P0, PT, R2, RZ, PT ;  /* 0x000000ff0200720b */ /* 0x000fe40003f0e000 */
[----:B------:R-:W-:Y:S02]  /*0320*/  FSETP.GEU.AND P1, PT, R14, RZ, PT ;  /* 0x000000ff0e00720b */ /* 0x000fe40003f2e000 */
[----:B------:R-:W-:Y:S02]  /*0330*/  FSEL R2, R2, RZ, P0 ;  /* 0x000000ff02027208 */ /* 0x000fe40000000000 */
[----:B------:R-:W-:-:S05]  /*0340*/  FSEL R3, R14, RZ, P1 ;  /* 0x000000ff0e037208 */ /* 0x000fca0000800000 */
[----:B------:R-:W-:Y:S01]  /*0350*/  STG.E.64 desc[UR4][R4.64], R2 ;  /* 0x0000000204007986 */ /* 0x000fe2000c101b04 */
[----:B------:R-:W-:Y:S05]  /*0360*/  EXIT ;  /* 0x000000000000794d */ /* 0x000fea0003800000 */
.L_x_0:
[----:B------:R-:W-:-:S00]  /*0370*/  BRA `(.L_x_0) ;  /* 0xfffffffc00fc7947 */ /* 0x000fc0000383ffff */
[----:B------:R-:W-:-:S00]  /*0380*/  NOP ;  /* 0x0000000000007918 */ /* 0x000fc00000000000 */
[----:B------:R-:W-:-:S00]  /*0390*/  NOP ;  /* 0x0000000000007918 */ /* 0x000fc00000000000 */
[----:B------:R-:W-:-:S00]  /*03a0*/  NOP ;  /* 0x0000000000007918 */ /* 0x000fc00000000000 */
[----:B------:R-:W-:-:S00]  /*03b0*/  NOP ;  /* 0x0000000000007918 */ /* 0x000fc00000000000 */
[----:B------:R-:W-:-:S00]  /*03c0*/  NOP ;  /* 0x0000000000007918 */ /* 0x000fc00000000000 */
[----:B------:R-:W-:-:S00]  /*03d0*/  NOP ;  /* 0x0000000000007918 */ /* 0x000fc00000000000 */
[----:B------:R-:W-:-:S00]  /*03e0*/  NOP ;  /* 0x0000000000007918 */ /* 0x000fc00000000000 */
[----:B------:R-:W-:-:S00]  /*03f0*/  NOP ;  /* 0x0000000000007918 */ /* 0x000fc00000000000 */
.L_x_1:


//--------------------- .nv.global.init           --------------------------
	.section	.nv.global.init,"aw",@progbits
.nv.global.init:
	.type		_$_str,@object
	.size		_$_str,(_$_str_$_2 - _$_str)
_$_str:
        /*0000*/ 	.byte	0x5f, 0x5f, 0x43, 0x55, 0x44, 0x41, 0x5f, 0x46, 0x54, 0x5a, 0x00
	.type		_$_str_$_2,@object
	.size		_$_str_$_2,(.L_1 - _$_str_$_2)
_$_str_$_2:
        /*000b*/ 	.byte	0x5f, 0x5f, 0x43, 0x55, 0x44, 0x41, 0x5f, 0x50, 0x52, 0x45, 0x43, 0x5f, 0x53, 0x51, 0x52, 0x54
        /*001b*/ 	.byte	0x00
.L_1:


//--------------------- .nv.constant0.triton_poi_fused__native_batch_norm_legit_no_training_relu_28 --------------------------
	.section	.nv.constant0.triton_poi_fused__native_batch_norm_legit_no_training_relu_28,"a",@progbits
	.sectionflags	@""
	.align	4
.nv.constant0.triton_poi_fused__native_batch_norm_legit_no_training_relu_28:
	.zero		580
